.version 7.0
.target sm_50 // enough for my Titan X
.address_size 64

.visible .entry blockedMatmul (
    .param .u64 ptrA,
    .param .u64 ptrB,
    .param .u64 ptrOut,
    .param .u32 numBlocks
) {
    .reg .pred %p0;
    .reg .u64  %tmp<2>;
    .reg .u32  %halfTmp<2>;
    .reg .u32  %localOffset;
    .reg .u64  %offsetX;
    .reg .u64  %offsetY;
    .reg .u64  %stride;
    .reg .u32  %i;
    .reg .u32  %j;
    .reg .u32  %numBlocks;
    .reg .u64  %ptrA;
    .reg .u64  %ptrB;
    .reg .u64  %ptrOut;
    .reg .f32  %acc;
    .reg .f32  %val<2>;
    .shared .align 4 .f32 loadedA[1024]; // should be ntid.x*ntid.y
    .shared .align 4 .f32 loadedB[1024]; // should be ntid.x*ntid.y

    ld.param.u32 %numBlocks, [numBlocks];
    ld.param.u64 %ptrA, [ptrA];
    ld.param.u64 %ptrB, [ptrB];
    ld.param.u64 %ptrOut, [ptrOut];

    // Local offset is (tid.y*ntid.x + tid.x) * sizeof(float32)
    mov.u32 %localOffset, %tid.y;
    mov.u32 %halfTmp0, %ntid.x;
    mul.lo.u32 %localOffset, %localOffset, %halfTmp0;
    mov.u32 %halfTmp0, %tid.x;
    add.u32 %localOffset, %localOffset, %halfTmp0;
    mul.lo.u32 %localOffset, %localOffset, 4;

    // Compute offsets in the output matrix.
    // offsetX = ctaid.x * ntid.x
    cvt.u64.u32 %offsetX, %ctaid.x;
    cvt.u64.u32 %tmp0, %ntid.x;
    mul.lo.u64 %offsetX, %offsetX, %tmp0;
    // offsetY = ctaid.y * ntid.y
    cvt.u64.u32 %offsetY, %ctaid.y;
    cvt.u64.u32 %tmp0, %ntid.y;
    mul.lo.u64 %offsetY, %offsetY, %tmp0;

    // Stride is ntid.x * numBlocks
    cvt.u64.u32 %stride, %ntid.x;
    cvt.u64.u32 %tmp0, %numBlocks;
    mul.lo.u64 %stride, %stride, %tmp0;

    // Zero out our local portion of the output.
    // mov.u32 %halfTmp0, output;
    // add.u32 %halfTmp0, %halfTmp0, %localOffset;
    // mov.f32 %val0, 0.0;
    // st.shared.f32 [%halfTmp0], %val0;
    mov.f32 %acc, 0.0;

    mov.u32 %i, 0;
loop_start:
    // Don't write into memory until other threads are
    // caught up, to avoid races.
    bar.sync 0;

    // Our block offset in A is (i*ntid.x + tid.x, offsetY + tid.y)
    cvt.u64.u32 %tmp0, %i;
    cvt.u64.u32 %tmp1, %ntid.x;
    mul.lo.u64 %tmp0, %tmp0, %tmp1;
    cvt.u64.u32 %tmp1, %tid.x;
    add.u64 %tmp0, %tmp0, %tmp1;
    cvt.u64.u32 %tmp1, %tid.y;
    add.u64 %tmp1, %tmp1, %offsetY;
    // Compute pointer as &ptrA[y*stride+x]
    mul.lo.u64 %tmp1, %tmp1, %stride;
    add.u64 %tmp0, %tmp0, %tmp1;
    mul.lo.u64 %tmp0, %tmp0, 4;
    add.u64 %tmp0, %tmp0, %ptrA;
    // Output pointer
    mov.u32 %halfTmp0, loadedA;
    add.u32 %halfTmp0, %halfTmp0, %localOffset;
    // Copy to local memory
    ld.global.f32 %val0, [%tmp0];
    st.shared.f32 [%halfTmp0], %val0;

    // Our block offset in B is (offsetX + tid.x, i*ntid.y + tid.y)
    cvt.u64.u32 %tmp0, %i;
    cvt.u64.u32 %tmp1, %ntid.y;
    mul.lo.u64 %tmp0, %tmp0, %tmp1;
    cvt.u64.u32 %tmp1, %tid.y;
    add.u64 %tmp0, %tmp0, %tmp1;
    cvt.u64.u32 %tmp1, %tid.x;
    add.u64 %tmp1, %tmp1, %offsetX;
    // Compute global offset as &ptrB[y*stride+x]
    mul.lo.u64 %tmp0, %tmp0, %stride;
    add.u64 %tmp0, %tmp0, %tmp1;
    mul.lo.u64 %tmp0, %tmp0, 4;
    add.u64 %tmp0, %tmp0, %ptrB;
    // Output pointer
    mov.u32 %halfTmp0, loadedB;
    add.u32 %halfTmp0, %halfTmp0, %localOffset;
    // Copy to local memory
    ld.global.f32 %val0, [%tmp0];
    st.shared.f32 [%halfTmp0], %val0;

    bar.sync 0;

    mov.u32 %j, 0;
inner_loop_start:
    // Offset in loadedA is j + tid.y*ntid.x
    mov.u32 %halfTmp0, %ntid.x;
    mov.u32 %halfTmp1, %tid.y;
    mul.lo.u32 %halfTmp1, %halfTmp1, %halfTmp0;
    add.u32 %halfTmp1, %halfTmp1, %j;
    mul.lo.u32 %halfTmp1, %halfTmp1, 4;
    mov.u32 %halfTmp0, loadedA;
    add.u32 %halfTmp0, %halfTmp0, %halfTmp1;
    ld.shared.f32 %val0, [%halfTmp0];

    // Offset in loadedB is tid.x + j*ntid.x
    mov.u32 %halfTmp1, %ntid.x;
    mul.lo.u32 %halfTmp1, %halfTmp1, %j;
    mov.u32 %halfTmp0, %tid.x;
    add.u32 %halfTmp1, %halfTmp1, %halfTmp0;
    mul.lo.u32 %halfTmp1, %halfTmp1, 4;
    mov.u32 %halfTmp0, loadedB;
    add.u32 %halfTmp0, %halfTmp0, %halfTmp1;
    ld.shared.f32 %val1, [%halfTmp0];

    // Can be optimized to fused operation.
    mul.f32 %val1, %val0, %val1;
    add.f32 %acc, %acc, %val1;

    // j += 1; loop while j < ntid.x
    mov.u32 %halfTmp0, %ntid.x;
    add.u32 %j, %j, 1;
    setp.lt.u32 %p0, %j, %halfTmp0;
    @%p0 bra inner_loop_start;

inner_loop_end:
    // i += 1; loop while i < numBlocks
    add.u32 %i, %i, 1;
    setp.lt.u32 %p0, %i, %numBlocks;
    @%p0 bra loop_start;

loop_end:
    // Write back to output memory.

    // Output address is offsetX+tid.x + stride*(offsetY+tid.y)
    cvt.u64.u32 %tmp0, %tid.y;
    add.u64 %tmp0, %tmp0, %offsetY;
    mul.lo.u64 %tmp0, %tmp0, %stride;
    cvt.u64.u32 %tmp1, %tid.x;
    add.u64 %tmp1, %tmp1, %offsetX;
    add.u64 %tmp0, %tmp0, %tmp1;
    mul.lo.u64 %tmp0, %tmp0, 4;
    add.u64 %tmp0, %tmp0, %ptrOut;

    st.global.f32 [%tmp0], %acc;
}

// ===== COMPILED SASS (sm_100) =====

	.target	sm_100

	.elftype	@"ET_EXEC"


//--------------------- .note.nv.tkinfo           --------------------------
	.section	.note.nv.tkinfo,"",@"SHT_NOTE"
	.sectionflags	@"SHF_NOTE_NV_TKINFO"
	.tkinfo
        /*0018*/ 	.word	0x00000002
        /*0030*/ 	.string	""
        /*0030*/ 	.string	"ptxas"
        /*0030*/ 	.string	"Cuda compilation tools, release 13.0, V13.0.88"
        /*0030*/ 	.string	"Build cuda_13.0.r13.0/compiler.36424714_0"
        /*0030*/ 	.string	"-arch sm_100 "



//--------------------- .note.nv.cuinfo           --------------------------
	.section	.note.nv.cuinfo,"",@"SHT_NOTE"
	.sectionflags	@"SHF_NOTE_NV_CUINFO"
        /*0018*/ 	.short	0x0002
        /*001a*/ 	.short	0x0032
        /*001c*/ 	.short	0x0082
	.zero		2


//--------------------- .nv.info                  --------------------------
	.section	.nv.info,"",@"SHT_CUDA_INFO"
	.align	4


	//----- nvinfo : EIATTR_REGCOUNT
	.align		4
        /*0000*/ 	.byte	0x04, 0x2f
        /*0002*/ 	.short	(.L_1 - .L_0)
	.align		4
.L_0:
        /*0004*/ 	.word	index@(blockedMatmul)
        /*0008*/ 	.word	0x00000017


	//----- nvinfo : EIATTR_FRAME_SIZE
	.align		4
.L_1:
        /*000c*/ 	.byte	0x04, 0x11
        /*000e*/ 	.short	(.L_3 - .L_2)
	.align		4
.L_2:
        /*0010*/ 	.word	index@(blockedMatmul)
        /*0014*/ 	.word	0x00000000


	//----- nvinfo : EIATTR_MIN_STACK_SIZE
	.align		4
.L_3:
        /*0018*/ 	.byte	0x04, 0x12
        /*001a*/ 	.short	(.L_5 - .L_4)
	.align		4
.L_4:
        /*001c*/ 	.word	index@(blockedMatmul)
        /*0020*/ 	.word	0x00000000
.L_5:


//--------------------- .nv.compat                --------------------------
	.section	.nv.compat,"",@"SHT_CUDA_COMPAT_INFO"
	.align	4
        /*0000*/ 	.byte	0x02, 0x09, 0x00, 0x00, 0x02, 0x02, 0x01, 0x00, 0x02, 0x05, 0x05, 0x00, 0x03, 0x07, 0x01, 0x01
        /*0010*/ 	.byte	0x02, 0x03, 0x00, 0x00, 0x02, 0x06, 0x01, 0x00, 0x04, 0x0b, 0x08, 0x00, 0x09, 0x00, 0x00, 0x00
        /*0020*/ 	.byte	0x00, 0x00, 0x00, 0x00


//--------------------- .nv.info.blockedMatmul    --------------------------
	.section	.nv.info.blockedMatmul,"",@"SHT_CUDA_INFO"
	.sectionflags	@""
	.align	4


	//----- nvinfo : EIATTR_CUDA_API_VERSION
	.align		4
        /*0000*/ 	.byte	0x04, 0x37
        /*0002*/ 	.short	(.L_7 - .L_6)
.L_6:
        /*0004*/ 	.word	0x00000082


	//----- nvinfo : EIATTR_KPARAM_INFO
	.align		4
.L_7:
        /*0008*/ 	.byte	0x04, 0x17
        /*000a*/ 	.short	(.L_9 - .L_8)
.L_8:
        /*000c*/ 	.word	0x00000000
        /*0010*/ 	.short	0x0003
        /*0012*/ 	.short	0x0018
        /*0014*/ 	.byte	0x00, 0xf0, 0x11, 0x00


	//----- nvinfo : EIATTR_KPARAM_INFO
	.align		4
.L_9:
        /*0018*/ 	.byte	0x04, 0x17
        /*001a*/ 	.short	(.L_11 - .L_10)
.L_10:
        /*001c*/ 	.word	0x00000000
        /*0020*/ 	.short	0x0002
        /*0022*/ 	.short	0x0010
        /*0024*/ 	.byte	0x00, 0xf0, 0x21, 0x00


	//----- nvinfo : EIATTR_KPARAM_INFO
	.align		4
.L_11:
        /*0028*/ 	.byte	0x04, 0x17
        /*002a*/ 	.short	(.L_13 - .L_12)
.L_12:
        /*002c*/ 	.word	0x00000000
        /*0030*/ 	.short	0x0001
        /*0032*/ 	.short	0x0008
        /*0034*/ 	.byte	0x00, 0xf0, 0x21, 0x00


	//----- nvinfo : EIATTR_KPARAM_INFO
	.align		4
.L_13:
        /*0038*/ 	.byte	0x04, 0x17
        /*003a*/ 	.short	(.L_15 - .L_14)
.L_14:
        /*003c*/ 	.word	0x00000000
        /*0040*/ 	.short	0x0000
        /*0042*/ 	.short	0x0000
        /*0044*/ 	.byte	0x00, 0xf0, 0x21, 0x00


	//----- nvinfo : EIATTR_SPARSE_MMA_MASK
	.align		4
.L_15:
        /*0048*/ 	.byte	0x03, 0x50
        /*004a*/ 	.short	0x0000


	//----- nvinfo : EIATTR_MAXREG_COUNT
	.align		4
        /*004c*/ 	.byte	0x03, 0x1b
        /*004e*/ 	.short	0x00ff


	//----- nvinfo : EIATTR_NUM_BARRIERS
	.align		4
        /*0050*/ 	.byte	0x02, 0x4c
        /*0052*/ 	.byte	0x01
	.zero		1


	//----- nvinfo : EIATTR_MERCURY_ISA_VERSION
	.align		4
        /*0054*/ 	.byte	0x03, 0x5f
        /*0056*/ 	.short	0x0101


	//----- nvinfo : EIATTR_VRC_CTA_INIT_COUNT
	.align		4
        /*0058*/ 	.byte	0x02, 0x4a
	.zero		1
	.zero		1


	//----- nvinfo : EIATTR_EXIT_INSTR_OFFSETS
	.align		4
        /*005c*/ 	.byte	0x04, 0x1c
        /*005e*/ 	.short	(.L_17 - .L_16)


	//   ....[0]....
.L_16:
        /*0060*/ 	.word	0x000005c0


	//----- nvinfo : EIATTR_CBANK_PARAM_SIZE
	.align		4
.L_17:
        /*0064*/ 	.byte	0x03, 0x19
        /*0066*/ 	.short	0x001c


	//----- nvinfo : EIATTR_PARAM_CBANK
	.align		4
        /*0068*/ 	.byte	0x04, 0x0a
        /*006a*/ 	.short	(.L_19 - .L_18)
	.align		4
.L_18:
        /*006c*/ 	.word	index@(.nv.constant0.blockedMatmul)
        /*0070*/ 	.short	0x0380
        /*0072*/ 	.short	0x001c


	//----- nvinfo : EIATTR_SW_WAR
	.align		4
.L_19:
        /*0074*/ 	.byte	0x04, 0x36
        /*0076*/ 	.short	(.L_21 - .L_20)
.L_20:
        /*0078*/ 	.word	0x00000008
.L_21:


//--------------------- .nv.callgraph             --------------------------
	.section	.nv.callgraph,"",@"SHT_CUDA_CALLGRAPH"
	.align	4
	.sectionentsize	8
	.align		4
        /*0000*/ 	.word	0x00000000
	.align		4
        /*0004*/ 	.word	0xffffffff
	.align		4
        /*0008*/ 	.word	0x00000000
	.align		4
        /*000c*/ 	.word	0xfffffffe
	.align		4
        /*0010*/ 	.word	0x00000000
	.align		4
        /*0014*/ 	.word	0xfffffffd
	.align		4
        /*0018*/ 	.word	0x00000000
	.align		4
        /*001c*/ 	.word	0xfffffffc


//--------------------- .text.blockedMatmul       --------------------------
	.section	.text.blockedMatmul,"ax",@progbits
	.align	128
        .global         blockedMatmul
        .type           blockedMatmul,@function
        .size           blockedMatmul,(.L_x_3 - blockedMatmul)
        .other          blockedMatmul,@"STO_CUDA_ENTRY STV_DEFAULT"
blockedMatmul:
.text.blockedMatmul:
[----:B------:R-:W-:Y:S01]  /*0000*/  LDC R1, c[0x0][0x37c] ;  /* 0x0000df00ff017b82 */ /* 0x000fe20000000800 */
[----:B------:R-:W0:Y:S07]  /*0010*/  S2R R0, SR_TID.Y ;  /* 0x0000000000007919 */ /* 0x000e2e0000002200 */
[----:B------:R-:W1:Y:S01]  /*0020*/  S2UR UR8, SR_CTAID.X ;  /* 0x00000000000879c3 */ /* 0x000e620000002500 */
[----:B------:R-:W0:Y:S01]  /*0030*/  LDCU UR7, c[0x0][0x360] ;  /* 0x00006c00ff0777ac */ /* 0x000e220008000800 */
[----:B------:R-:W-:Y:S01]  /*0040*/  HFMA2 R10, -RZ, RZ, 0, 0 ;  /* 0x00000000ff0a7431 */ /* 0x000fe200000001ff */
[----:B------:R-:W0:Y:S01]  /*0050*/  S2R R3, SR_TID.X ;  /* 0x0000000000037919 */ /* 0x000e220000002100 */
[----:B------:R-:W1:Y:S04]  /*0060*/  LDCU UR9, c[0x0][0x360] ;  /* 0x00006c00ff0977ac */ /* 0x000e680008000800 */
[----:B------:R-:W2:Y:S01]  /*0070*/  S2UR UR10, SR_CTAID.Y ;  /* 0x00000000000a79c3 */ /* 0x000ea20000002600 */
[----:B------:R-:W2:Y:S01]  /*0080*/  LDCU UR11, c[0x0][0x364] ;  /* 0x00006c80ff0b77ac */ /* 0x000ea20008000800 */
[----:B------:R-:W3:Y:S01]  /*0090*/  LDCU UR13, c[0x0][0x398] ;  /* 0x00007300ff0d77ac */ /* 0x000ee20008000800 */
[----:B------:R-:W3:Y:S01]  /*00a0*/  LDCU UR12, c[0x0][0x360] ;  /* 0x00006c00ff0c77ac */ /* 0x000ee20008000800 */
[----:B------:R-:W-:Y:S01]  /*00b0*/  UMOV UR4, URZ ;  /* 0x000000ff00047c82 */ /* 0x000fe20008000000 */
[----:B------:R-:W-:Y:S01]  /*00c0*/  UMOV UR5, URZ ;  /* 0x000000ff00057c82 */ /* 0x000fe20008000000 */
[----:B------:R-:W-:Y:S01]  /*00d0*/  UMOV UR6, URZ ;  /* 0x000000ff00067c82 */ /* 0x000fe20008000000 */
[----:B-1----:R-:W-:Y:S01]  /*00e0*/  UIMAD.WIDE.U32 UR8, UR8, UR9, URZ ;  /* 0x00000009080872a5 */ /* 0x002fe2000f8e00ff */
[----:B------:R-:W1:Y:S03]  /*00f0*/  LDCU.64 UR18, c[0x0][0x358] ;  /* 0x00006b00ff1277ac */ /* 0x000e660008000a00 */
[----:B------:R-:W-:-:S02]  /*0100*/  UIADD3 UR17, UPT, UPT, UR9, UR4, URZ ;  /* 0x0000000409117290 */ /* 0x000fc4000fffe0ff */
[----:B--2---:R-:W-:Y:S01]  /*0110*/  UIMAD.WIDE.U32 UR10, UR10, UR11, URZ ;  /* 0x0000000b0a0a72a5 */ /* 0x004fe2000f8e00ff */
[----:B------:R-:W-:Y:S01]  /*0120*/  UMOV UR4, URZ ;  /* 0x000000ff00047c82 */ /* 0x000fe20008000000 */
[----:B---3--:R-:W-:Y:S01]  /*0130*/  UIMAD.WIDE.U32 UR12, UR12, UR13, URZ ;  /* 0x0000000d0c0c72a5 */ /* 0x008fe2000f8e00ff */
[----:B0-----:R-:W-:Y:S01]  /*0140*/  IMAD R0, R0, UR7, R3 ;  /* 0x0000000700007c24 */ /* 0x001fe2000f8e0203 */
[----:B------:R-:W-:Y:S02]  /*0150*/  UIADD3 UR16, UPT, UPT, UR11, UR5, URZ ;  /* 0x000000050b107290 */ /* 0x000fe4000fffe0ff */
[----:B------:R-:W-:-:S12]  /*0160*/  UIADD3 UR15, UPT, UPT, UR13, UR6, URZ ;  /* 0x000000060d0f7290 */ /* 0x000fd8000fffe0ff */
.L_x_1:
[----:B------:R-:W0:Y:S01]  /*0170*/  S2R R4, SR_TID.Y ;  /* 0x0000000000047919 */ /* 0x000e220000002200 */
[----:B------:R-:W2:Y:S01]  /*0180*/  LDC R19, c[0x0][0x360] ;  /* 0x0000d800ff137b82 */ /* 0x000ea20000000800 */
[----:B------:R-:W-:Y:S01]  /*0190*/  MOV R5, RZ ;  /* 0x000000ff00057202 */ /* 0x000fe20000000f00 */
[----:B------:R-:W-:Y:S01]  /*01a0*/  UMOV UR5, URZ ;  /* 0x000000ff00057c82 */ /* 0x000fe20008000000 */
[----:B------:R-:W2:Y:S01]  /*01b0*/  S2R R6, SR_TID.X ;  /* 0x0000000000067919 */ /* 0x000ea20000002100 */
[----:B------:R-:W-:-:S04]  /*01c0*/  MOV R7, RZ ;  /* 0x000000ff00077202 */ /* 0x000fc80000000f00 */
[----:B------:R-:W-:Y:S08]  /*01d0*/  BAR.SYNC.DEFER_BLOCKING 0x0 ;  /* 0x0000000000007b1d */ /* 0x000ff00000010000 */
[----:B------:R-:W3:Y:S08]  /*01e0*/  LDC R17, c[0x0][0x364] ;  /* 0x0000d900ff117b82 */ /* 0x000ef00000000800 */
[----:B------:R-:W4:Y:S08]  /*01f0*/  LDC.64 R14, c[0x0][0x380] ;  /* 0x0000e000ff0e7b82 */ /* 0x000f300000000a00 */
[----:B------:R-:W5:Y:S01]  /*0200*/  LDC.64 R8, c[0x0][0x388] ;  /* 0x0000e200ff087b82 */ /* 0x000f620000000a00 */
[----:B0-----:R-:W-:-:S04]  /*0210*/  IADD3 R11, P0, PT, R4, UR10, RZ ;  /* 0x0000000a040b7c10 */ /* 0x001fc8000ff1e0ff */
[----:B------:R-:W-:Y:S01]  /*0220*/  IADD3.X R13, PT, PT, RZ, UR16, RZ, P0, !PT ;  /* 0x00000010ff0d7c10 */ /* 0x000fe200087fe4ff */
[----:B--2---:R-:W-:Y:S01]  /*0230*/  IMAD.WIDE.U32 R18, R19, UR4, R6 ;  /* 0x0000000413127c25 */ /* 0x004fe2000f8e0006 */
[----:B------:R-:W-:-:S03]  /*0240*/  IADD3 R2, P1, PT, R6, UR8, RZ ;  /* 0x0000000806027c10 */ /* 0x000fc6000ff3e0ff */
[----:B---3--:R-:W-:Y:S01]  /*0250*/  IMAD.WIDE.U32 R16, R17, UR4, R4 ;  /* 0x0000000411107c25 */ /* 0x008fe2000f8e0004 */
[----:B------:R-:W-:-:S03]  /*0260*/  IADD3.X R3, PT, PT, RZ, UR17, RZ, P1, !PT ;  /* 0x00000011ff037c10 */ /* 0x000fc60008ffe4ff */
[----:B------:R-:W-:Y:S01]  /*0270*/  IMAD R20, R13, UR12, RZ ;  /* 0x0000000c0d147c24 */ /* 0x000fe2000f8e02ff */
[----:B------:R-:W-:Y:S01]  /*0280*/  IADD3 R12, PT, PT, R17, UR5, RZ ;  /* 0x00000005110c7c10 */ /* 0x000fe2000fffe0ff */
[----:B------:R-:W-:-:S04]  /*0290*/  VIADD R19, R19, UR5 ;  /* 0x0000000513137c36 */ /* 0x000fc80008000000 */
[----:B------:R-:W-:Y:S02]  /*02a0*/  IMAD R13, R12, UR12, RZ ;  /* 0x0000000c0c0d7c24 */ /* 0x000fe4000f8e02ff */
[----:B------:R-:W-:Y:S02]  /*02b0*/  IMAD R12, R11, UR15, R20 ;  /* 0x0000000f0b0c7c24 */ /* 0x000fe4000f8e0214 */
[C---:B------:R-:W-:Y:S02]  /*02c0*/  IMAD R13, R16.reuse, UR15, R13 ;  /* 0x0000000f100d7c24 */ /* 0x040fe4000f8e020d */
[----:B------:R-:W-:-:S04]  /*02d0*/  IMAD.WIDE.U32 R16, R16, UR12, R2 ;  /* 0x0000000c10107c25 */ /* 0x000fc8000f8e0002 */
[----:B------:R-:W-:-:S04]  /*02e0*/  IMAD.WIDE.U32 R18, R11, UR12, R18 ;  /* 0x0000000c0b127c25 */ /* 0x000fc8000f8e0012 */
[----:B------:R-:W-:Y:S01]  /*02f0*/  IMAD.IADD R13, R17, 0x1, R13 ;  /* 0x00000001110d7824 */ /* 0x000fe200078e020d */
[----:B------:R-:W-:Y:S01]  /*0300*/  IADD3 R19, PT, PT, R19, R12, RZ ;  /* 0x0000000c13137210 */ /* 0x000fe20007ffe0ff */
[----:B----4-:R-:W-:-:S03]  /*0310*/  IMAD.WIDE.U32 R14, R18, 0x4, R14 ;  /* 0x00000004120e7825 */ /* 0x010fc600078e000e */
[----:B------:R-:W-:Y:S01]  /*0320*/  SHF.L.U32 R13, R13, 0x2, RZ ;  /* 0x000000020d0d7819 */ /* 0x000fe200000006ff */
[----:B-----5:R-:W-:Y:S01]  /*0330*/  IMAD.WIDE.U32 R8, R16, 0x4, R8 ;  /* 0x0000000410087825 */ /* 0x020fe200078e0008 */
[----:B------:R-:W-:-:S03]  /*0340*/  SHF.L.U32 R19, R19, 0x2, RZ ;  /* 0x0000000213137819 */ /* 0x000fc600000006ff */
[----:B------:R-:W-:Y:S01]  /*0350*/  IMAD.IADD R9, R9, 0x1, R13 ;  /* 0x0000000109097824 */ /* 0x000fe200078e020d */
[----:B------:R-:W-:-:S05]  /*0360*/  IADD3 R15, PT, PT, R15, R19, RZ ;  /* 0x000000130f0f7210 */ /* 0x000fca0007ffe0ff */
[----:B-1----:R-:W2:Y:S04]  /*0370*/  LDG.E R14, desc[UR18][R14.64] ;  /* 0x000000120e0e7981 */ /* 0x002ea8000c1e1900 */
[----:B------:R-:W3:Y:S01]  /*0380*/  LDG.E R9, desc[UR18][R8.64] ;  /* 0x0000001208097981 */ /* 0x000ee2000c1e1900 */
[----:B------:R-:W0:Y:S01]  /*0390*/  S2UR UR14, SR_CgaCtaId ;  /* 0x00000000000e79c3 */ /* 0x000e220000008800 */
[----:B------:R-:W-:Y:S01]  /*03a0*/  UMOV UR5, 0x400 ;  /* 0x0000040000057882 */ /* 0x000fe20000000000 */
[----:B------:R-:W-:Y:S02]  /*03b0*/  UIADD3 UR4, UPT, UPT, UR4, 0x1, URZ ;  /* 0x0000000104047890 */ /* 0x000fe4000fffe0ff */
[----:B------:R-:W-:Y:S02]  /*03c0*/  UIADD3 UR7, UPT, UPT, UR5, 0x1000, URZ ;  /* 0x0000100005077890 */ /* 0x000fe4000fffe0ff */
[----:B0-----:R-:W-:-:S02]  /*03d0*/  ULEA UR6, UR14, UR5, 0x18 ;  /* 0x000000050e067291 */ /* 0x001fc4000f8ec0ff */
[----:B------:R-:W-:Y:S01]  /*03e0*/  ULEA UR7, UR14, UR7, 0x18 ;  /* 0x000000070e077291 */ /* 0x000fe2000f8ec0ff */
[----:B------:R-:W0:Y:S03]  /*03f0*/  LDCU UR5, c[0x0][0x398] ;  /* 0x00007300ff0577ac */ /* 0x000e260008000800 */
[C---:B------:R-:W-:Y:S02]  /*0400*/  LEA R13, R0.reuse, UR6, 0x2 ;  /* 0x00000006000d7c11 */ /* 0x040fe4000f8e10ff */
[----:B------:R-:W-:Y:S01]  /*0410*/  LEA R16, R0, UR7, 0x2 ;  /* 0x0000000700107c11 */ /* 0x000fe2000f8e10ff */
[----:B0-----:R-:W-:-:S03]  /*0420*/  UISETP.GE.U32.AND UP1, UPT, UR4, UR5, UPT ;  /* 0x000000050400728c */ /* 0x001fc6000bf26070 */
[----:B------:R-:W-:Y:S01]  /*0430*/  UMOV UR5, URZ ;  /* 0x000000ff00057c82 */ /* 0x000fe20008000000 */
[----:B--2---:R0:W-:Y:S04]  /*0440*/  STS [R13], R14 ;  /* 0x0000000e0d007388 */ /* 0x0041e80000000800 */
[----:B---3--:R0:W-:Y:S01]  /*0450*/  STS [R16], R9 ;  /* 0x0000000910007388 */ /* 0x0081e20000000800 */
[----:B------:R-:W-:Y:S06]  /*0460*/  BAR.SYNC.DEFER_BLOCKING 0x0 ;  /* 0x0000000000007b1d */ /* 0x000fec0000010000 */
.L_x_0:
[----:B0-----:R-:W0:Y:S08]  /*0470*/  LDC R9, c[0x0][0x360] ;  /* 0x0000d800ff097b82 */ /* 0x001e300000000800 */
[----:B------:R-:W1:Y:S01]  /*0480*/  LDC R13, c[0x0][0x360] ;  /* 0x0000d800ff0d7b82 */ /* 0x000e620000000800 */
[----:B------:R-:W2:Y:S01]  /*0490*/  LDCU UR14, c[0x0][0x360] ;  /* 0x00006c00ff0e77ac */ /* 0x000ea20008000800 */
[----:B0-----:R-:W-:-:S05]  /*04a0*/  IMAD R8, R4, R9, UR5 ;  /* 0x0000000504087e24 */ /* 0x001fca000f8e0209 */
[----:B------:R-:W-:Y:S01]  /*04b0*/  LEA R8, R8, UR6, 0x2 ;  /* 0x0000000608087c11 */ /* 0x000fe2000f8e10ff */
[----:B-1----:R-:W-:Y:S01]  /*04c0*/  IMAD R9, R13, UR5, R6 ;  /* 0x000000050d097c24 */ /* 0x002fe2000f8e0206 */
[----:B------:R-:W-:-:S04]  /*04d0*/  UIADD3 UR5, UPT, UPT, UR5, 0x1, URZ ;  /* 0x0000000105057890 */ /* 0x000fc8000fffe0ff */
[----:B------:R-:W-:Y:S01]  /*04e0*/  LEA R13, R9, UR7, 0x2 ;  /* 0x00000007090d7c11 */ /* 0x000fe2000f8e10ff */
[----:B--2---:R-:W-:Y:S01]  /*04f0*/  UISETP.GE.U32.AND UP0, UPT, UR5, UR14, UPT ;  /* 0x0000000e0500728c */ /* 0x004fe2000bf06070 */
[----:B------:R-:W-:Y:S04]  /*0500*/  LDS R9, [R8] ;  /* 0x0000000008097984 */ /* 0x000fe80000000800 */
[----:B------:R-:W0:Y:S02]  /*0510*/  LDS R13, [R13] ;  /* 0x000000000d0d7984 */ /* 0x000e240000000800 */
[----:B0-----:R-:W-:Y:S02]  /*0520*/  FFMA R10, R9, R13, R10 ;  /* 0x0000000d090a7223 */ /* 0x001fe4000000000a */
[----:B------:R-:W-:Y:S05]  /*0530*/  BRA.U !UP0, `(.L_x_0) ;  /* 0xfffffffd08cc7547 */ /* 0x000fea000b83ffff */
[----:B------:R-:W-:Y:S05]  /*0540*/  BRA.U !UP1, `(.L_x_1) ;  /* 0xfffffffd09087547 */ /* 0x000fea000b83ffff */
[----:B------:R-:W0:Y:S01]  /*0550*/  LDC.64 R4, c[0x0][0x390] ;  /* 0x0000e400ff047b82 */ /* 0x000e220000000a00 */
[----:B------:R-:W-:-:S05]  /*0560*/  IMAD.WIDE.U32 R2, R11, UR12, R2 ;  /* 0x0000000c0b027c25 */ /* 0x000fca000f8e0002 */
[----:B------:R-:W-:Y:S01]  /*0570*/  IADD3 R12, PT, PT, R12, R3, RZ ;  /* 0x000000030c0c7210 */ /* 0x000fe20007ffe0ff */
[----:B0-----:R-:W-:-:S03]  /*0580*/  IMAD.WIDE.U32 R2, R2, 0x4, R4 ;  /* 0x0000000402027825 */ /* 0x001fc600078e0004 */
[----:B------:R-:W-:-:S04]  /*0590*/  SHF.L.U32 R5, R12, 0x2, RZ ;  /* 0x000000020c057819 */ /* 0x000fc800000006ff */
[----:B------:R-:W-:-:S05]  /*05a0*/  IADD3 R3, PT, PT, R3, R5, RZ ;  /* 0x0000000503037210 */ /* 0x000fca0007ffe0ff */
[----:B------:R-:W-:Y:S01]  /*05b0*/  STG.E desc[UR18][R2.64], R10 ;  /* 0x0000000a02007986 */ /* 0x000fe2000c101912 */
[----:B------:R-:W-:Y:S05]  /*05c0*/  EXIT ;  /* 0x000000000000794d */ /* 0x000fea0003800000 */
.L_x_2:
[----:B------:R-:W-:-:S00]  /*05d0*/  BRA `(.L_x_2) ;  /* 0xfffffffc00fc7947 */ /* 0x000fc0000383ffff */
[----:B------:R-:W-:-:S00]  /*05e0*/  NOP ;  /* 0x0000000000007918 */ /* 0x000fc00000000000 */
        /* <DEDUP_REMOVED lines=9> */
.L_x_3:


//--------------------- .nv.shared.blockedMatmul  --------------------------
	.section	.nv.shared.blockedMatmul,"aw",@nobits
	.sectionflags	@""
	.align	4
.nv.shared.blockedMatmul:
	.zero		9216


//--------------------- .nv.shared.reserved.0     --------------------------
	.section	.nv.shared.reserved.0,"aw",@nobits
	.weak		__nv_reservedSMEM_offset_0_alias
	.size		__nv_reservedSMEM_offset_0_alias, 0, 64
	.other		__nv_reservedSMEM_offset_0_alias,@"STO_CUDA_RESERVED_SHARED STV_DEFAULT"
__nv_reservedSMEM_offset_0_alias:
	.zero		0
	.zero		64


//--------------------- .nv.constant0.blockedMatmul --------------------------
	.section	.nv.constant0.blockedMatmul,"a",@progbits
	.sectionflags	@""
	.align	4
.nv.constant0.blockedMatmul:
	.zero		924


//--------------------- SYMBOLS --------------------------

	.type		.nv.reservedSmem.offset0,@object
	.size		.nv.reservedSmem.offset0,0x4
	.type		.nv.reservedSmem.cap,@object
	.size		.nv.reservedSmem.cap,0x4
